	.headerflags	@"EF_CUDA_TEXMODE_UNIFIED EF_CUDA_64BIT_ADDRESS EF_CUDA_ACCELERATORS EF_CUDA_SM90 EF_CUDA_VIRTUAL_SM(EF_CUDA_SM90)"
	.elftype	@"ET_EXEC"


//--------------------- .nv.info                  --------------------------
	.section	.nv.info,"",@"SHT_CUDA_INFO"
	.align	4


	//----- nvinfo : EIATTR_REGCOUNT
	.align		4
        /*0000*/ 	.byte	0x04, 0x2f
        /*0002*/ 	.short	(.L_3 - .L_2)
	.align		4
.L_2:
        /*0004*/ 	.word	index@(triton_poi_fused__native_batch_norm_legit_no_training_relu_2)
        /*0008*/ 	.word	0x00000011


	//----- nvinfo : EIATTR_MIN_STACK_SIZE
	.align		4
.L_3:
        /*000c*/ 	.byte	0x04, 0x12
        /*000e*/ 	.short	(.L_5 - .L_4)
	.align		4
.L_4:
        /*0010*/ 	.word	index@(triton_poi_fused__native_batch_norm_legit_no_training_relu_2)
        /*0014*/ 	.word	0x00000000


	//----- nvinfo : EIATTR_FRAME_SIZE
	.align		4
.L_5:
        /*0018*/ 	.byte	0x04, 0x11
        /*001a*/ 	.short	(.L_7 - .L_6)
	.align		4
.L_6:
        /*001c*/ 	.word	index@(triton_poi_fused__native_batch_norm_legit_no_training_relu_2)
        /*0020*/ 	.word	0x00000000


	//----- nvinfo : EIATTR_MIN_STACK_SIZE
	.align		4
.L_7:
        /*0024*/ 	.byte	0x04, 0x12
        /*0026*/ 	.short	(.L_9 - .L_8)
	.align		4
.L_8:
        /*0028*/ 	.word	index@(triton_poi_fused__native_batch_norm_legit_no_training_relu_2)
        /*002c*/ 	.word	0x00000000
.L_9:


//--------------------- .nv.info.triton_poi_fused__native_batch_norm_legit_no_training_relu_2 --------------------------
	.section	.nv.info.triton_poi_fused__native_batch_norm_legit_no_training_relu_2,"",@"SHT_CUDA_INFO"
	.sectionflags	@""
	.align	4


	//----- nvinfo : EIATTR_CUDA_API_VERSION
	.align		4
        /*0000*/ 	.byte	0x04, 0x37
        /*0002*/ 	.short	(.L_11 - .L_10)
.L_10:
        /*0004*/ 	.word	0x0000007c


	//----- nvinfo : EIATTR_KPARAM_INFO
	.align		4
.L_11:
        /*0008*/ 	.byte	0x04, 0x17
        /*000a*/ 	.short	(.L_13 - .L_12)
.L_12:
        /*000c*/ 	.word	0x00000000
        /*0010*/ 	.short	0x0006
        /*0012*/ 	.short	0x0030
        /*0014*/ 	.byte	0x00, 0xf0, 0x11, 0x00


	//----- nvinfo : EIATTR_KPARAM_INFO
	.align		4
.L_13:
        /*0018*/ 	.byte	0x04, 0x17
        /*001a*/ 	.short	(.L_15 - .L_14)
.L_14:
        /*001c*/ 	.word	0x00000000
        /*0020*/ 	.short	0x0005
        /*0022*/ 	.short	0x0028
        /*0024*/ 	.byte	0x00, 0xf4, 0x21, 0x00


	//----- nvinfo : EIATTR_KPARAM_INFO
	.align		4
.L_15:
        /*0028*/ 	.byte	0x04, 0x17
        /*002a*/ 	.short	(.L_17 - .L_16)
.L_16:
        /*002c*/ 	.word	0x00000000
        /*0030*/ 	.short	0x0004
        /*0032*/ 	.short	0x0020
        /*0034*/ 	.byte	0x00, 0xf4, 0x21, 0x00


	//----- nvinfo : EIATTR_KPARAM_INFO
	.align		4
.L_17:
        /*0038*/ 	.byte	0x04, 0x17
        /*003a*/ 	.short	(.L_19 - .L_18)
.L_18:
        /*003c*/ 	.word	0x00000000
        /*0040*/ 	.short	0x0003
        /*0042*/ 	.short	0x0018
        /*0044*/ 	.byte	0x00, 0xf4, 0x21, 0x00


	//----- nvinfo : EIATTR_KPARAM_INFO
	.align		4
.L_19:
        /*0048*/ 	.byte	0x04, 0x17
        /*004a*/ 	.short	(.L_21 - .L_20)
.L_20:
        /*004c*/ 	.word	0x00000000
        /*0050*/ 	.short	0x0002
        /*0052*/ 	.short	0x0010
        /*0054*/ 	.byte	0x00, 0xf4, 0x21, 0x00


	//----- nvinfo : EIATTR_KPARAM_INFO
	.align		4
.L_21:
        /*0058*/ 	.byte	0x04, 0x17
        /*005a*/ 	.short	(.L_23 - .L_22)
.L_22:
        /*005c*/ 	.word	0x00000000
        /*0060*/ 	.short	0x0001
        /*0062*/ 	.short	0x0008
        /*0064*/ 	.byte	0x00, 0xf4, 0x21, 0x00


	//----- nvinfo : EIATTR_KPARAM_INFO
	.align		4
.L_23:
        /*0068*/ 	.byte	0x04, 0x17
        /*006a*/ 	.short	(.L_25 - .L_24)
.L_24:
        /*006c*/ 	.word	0x00000000
        /*0070*/ 	.short	0x0000
        /*0072*/ 	.short	0x0000
        /*0074*/ 	.byte	0x00, 0xf4, 0x21, 0x00


	//----- nvinfo : EIATTR_SPARSE_MMA_MASK
	.align		4
.L_25:
        /*0078*/ 	.byte	0x03, 0x50
        /*007a*/ 	.short	0x0000


	//----- nvinfo : EIATTR_MAXREG_COUNT
	.align		4
        /*007c*/ 	.byte	0x03, 0x1b
        /*007e*/ 	.short	0x00ff


	//----- nvinfo : EIATTR_EXIT_INSTR_OFFSETS
	.align		4
        /*0080*/ 	.byte	0x04, 0x1c
        /*0082*/ 	.short	(.L_27 - .L_26)


	//   ....[0]....
.L_26:
        /*0084*/ 	.word	0x00000360


	//----- nvinfo : EIATTR_REQNTID
	.align		4
.L_27:
        /*0088*/ 	.byte	0x04, 0x10
        /*008a*/ 	.short	(.L_29 - .L_28)
.L_28:
        /*008c*/ 	.word	0x00000080
        /*0090*/ 	.word	0x00000001
        /*0094*/ 	.word	0x00000001


	//----- nvinfo : EIATTR_CBANK_PARAM_SIZE
	.align		4
.L_29:
        /*0098*/ 	.byte	0x03, 0x19
        /*009a*/ 	.short	0x0034


	//----- nvinfo : EIATTR_PARAM_CBANK
	.align		4
        /*009c*/ 	.byte	0x04, 0x0a
        /*009e*/ 	.short	(.L_31 - .L_30)
	.align		4
.L_30:
        /*00a0*/ 	.word	index@(.nv.constant0.triton_poi_fused__native_batch_norm_legit_no_training_relu_2)
        /*00a4*/ 	.short	0x0210
        /*00a6*/ 	.short	0x0034


	//----- nvinfo : EIATTR_SW_WAR
	.align		4
.L_31:
        /*00a8*/ 	.byte	0x04, 0x36
        /*00aa*/ 	.short	(.L_33 - .L_32)
.L_32:
        /*00ac*/ 	.word	0x00000008
.L_33:


//--------------------- .nv.callgraph             --------------------------
	.section	.nv.callgraph,"",@"SHT_CUDA_CALLGRAPH"
	.align	4
	.sectionentsize	8
	.align		4
        /*0000*/ 	.word	0x00000000
	.align		4
        /*0004*/ 	.word	0xffffffff
	.align		4
        /*0008*/ 	.word	0x00000000
	.align		4
        /*000c*/ 	.word	0xfffffffe
	.align		4
        /*0010*/ 	.word	0x00000000
	.align		4
        /*0014*/ 	.word	0xfffffffd
	.align		4
        /*0018*/ 	.word	0x00000000
	.align		4
        /*001c*/ 	.word	0xfffffffc


//--------------------- .nv.constant4             --------------------------
	.section	.nv.constant4,"a",@progbits
	.align	8
	.align		8
.nv.constant4:
        /*0000*/ 	.dword	_$_str
	.align		8
        /*0008*/ 	.dword	_$_str_$_2


//--------------------- .text.triton_poi_fused__native_batch_norm_legit_no_training_relu_2 --------------------------
	.section	.text.triton_poi_fused__native_batch_norm_legit_no_training_relu_2,"ax",@progbits
	.align	128
        .global         triton_poi_fused__native_batch_norm_legit_no_training_relu_2
        .type           triton_poi_fused__native_batch_norm_legit_no_training_relu_2,@function
        .size           triton_poi_fused__native_batch_norm_legit_no_training_relu_2,(.L_x_1 - triton_poi_fused__native_batch_norm_legit_no_training_relu_2)
        .other          triton_poi_fused__native_batch_norm_legit_no_training_relu_2,@"STO_CUDA_ENTRY STV_DEFAULT"
triton_poi_fused__native_batch_norm_legit_no_training_relu_2:
.text.triton_poi_fused__native_batch_norm_legit_no_training_relu_2:
[----:B------:R-:W-:Y:S01]  /*0000*/  LDC R1, c[0x0][0x28] ;  /* 0x00000a00ff017b82 */ /* 0x000fe20000000800 */
[----:B------:R-:W1:Y:S07]  /*0010*/  S2R R0, SR_TID.X ;  /* 0x0000000000007919 */ /* 0x000e6e0000002100 */
[----:B------:R-:W2:Y:S01]  /*0020*/  LDC.64 R6, c[0x0][0x220] ;  /* 0x00008800ff067b82 */ /* 0x000ea20000000a00 */
[----:B------:R-:W-:Y:S01]  /*0030*/  ULDC.64 UR4, c[0x0][0x208] ;  /* 0x0000820000047ab9 */ /* 0x000fe20000000a00 */
[----:B------:R-:W3:Y:S06]  /*0040*/  S2R R5, SR_CTAID.X ;  /* 0x0000000000057919 */ /* 0x000eec0000002500 */
[----:B------:R-:W4:Y:S08]  /*0050*/  LDC.64 R8, c[0x0][0x228] ;  /* 0x00008a00ff087b82 */ /* 0x000f300000000a00 */
[----:B------:R-:W5:Y:S01]  /*0060*/  LDC.64 R10, c[0x0][0x230] ;  /* 0x00008c00ff0a7b82 */ /* 0x000f620000000a00 */
[----:B-1----:R-:W-:-:S02]  /*0070*/  SHF.L.U32 R0, R0, 0x1, RZ ;  /* 0x0000000100007819 */ /* 0x002fc400000006ff */
[----:B---3--:R-:W-:Y:S02]  /*0080*/  SHF.R.S32.HI R3, RZ, 0x17, R5 ;  /* 0x00000017ff037819 */ /* 0x008fe40000011405 */
[----:B------:R-:W-:Y:S02]  /*0090*/  LOP3.LUT R0, R0, 0xfe, RZ, 0xc0, !PT ;  /* 0x000000fe00007812 */ /* 0x000fe400078ec0ff */
[----:B------:R-:W-:Y:S02]  /*00a0*/  SGXT R3, R3, 0x1 ;  /* 0x000000010303781a */ /* 0x000fe40000000200 */
[----:B------:R-:W-:-:S04]  /*00b0*/  LEA R0, R5, R0, 0x8 ;  /* 0x0000000005007211 */ /* 0x000fc800078e40ff */
[----:B------:R-:W-:-:S04]  /*00c0*/  LEA.HI R3, R3, R0, RZ, 0x8 ;  /* 0x0000000003037211 */ /* 0x000fc800078f40ff */
[----:B------:R-:W-:-:S05]  /*00d0*/  SHF.R.S32.HI R3, RZ, 0x8, R3 ;  /* 0x00000008ff037819 */ /* 0x000fca0000011403 */
[----:B------:R-:W-:-:S05]  /*00e0*/  IMAD.HI R2, R3, 0x2aaaaaab, RZ ;  /* 0x2aaaaaab03027827 */ /* 0x000fca00078e02ff */
[----:B------:R-:W-:-:S04]  /*00f0*/  SHF.R.U32.HI R5, RZ, 0x1f, R2 ;  /* 0x0000001fff057819 */ /* 0x000fc80000011602 */
[----:B------:R-:W-:Y:S02]  /*0100*/  LEA.HI R2, R2, R5, RZ, 0x1d ;  /* 0x0000000502027211 */ /* 0x000fe400078fe8ff */
[----:B------:R-:W1:Y:S03]  /*0110*/  LDC.64 R4, c[0x0][0x218] ;  /* 0x00008600ff047b82 */ /* 0x000e660000000a00 */
[----:B------:R-:W-:-:S04]  /*0120*/  IMAD R13, R2, -0x30, R3 ;  /* 0xffffffd0020d7824 */ /* 0x000fc800078e0203 */
[C---:B--2---:R-:W-:Y:S01]  /*0130*/  IMAD.WIDE R6, R13.reuse, 0x4, R6 ;  /* 0x000000040d067825 */ /* 0x044fe200078e0206 */
[----:B------:R-:W2:Y:S05]  /*0140*/  LDC.64 R2, c[0x0][0x210] ;  /* 0x00008400ff027b82 */ /* 0x000eaa0000000a00 */
[----:B------:R-:W3:Y:S01]  /*0150*/  LDG.E.EL R6, desc[UR4][R6.64] ;  /* 0x0000000406067981 */ /* 0x000ee2000c2e1900 */
[----:B----4-:R-:W-:-:S04]  /*0160*/  IMAD.WIDE R8, R13, 0x4, R8 ;  /* 0x000000040d087825 */ /* 0x010fc800078e0208 */
[C---:B-----5:R-:W-:Y:S02]  /*0170*/  IMAD.WIDE R10, R13.reuse, 0x4, R10 ;  /* 0x000000040d0a7825 */ /* 0x060fe400078e020a */
[----:B------:R-:W4:Y:S02]  /*0180*/  LDG.E.EL R8, desc[UR4][R8.64] ;  /* 0x0000000408087981 */ /* 0x000f24000c2e1900 */
[----:B-1----:R-:W-:Y:S02]  /*0190*/  IMAD.WIDE R4, R13, 0x4, R4 ;  /* 0x000000040d047825 */ /* 0x002fe400078e0204 */
[----:B------:R-:W4:Y:S04]  /*01a0*/  LDG.E.EL R11, desc[UR4][R10.64] ;  /* 0x000000040a0b7981 */ /* 0x000f28000c2e1900 */
[----:B------:R1:W5:Y:S01]  /*01b0*/  LDG.E.EL R12, desc[UR4][R4.64] ;  /* 0x00000004040c7981 */ /* 0x000362000c2e1900 */
[----:B--2---:R-:W-:-:S06]  /*01c0*/  IMAD.WIDE R2, R0, 0x4, R2 ;  /* 0x0000000400027825 */ /* 0x004fcc00078e0202 */
[----:B------:R-:W5:Y:S01]  /*01d0*/  LDG.E.64 R2, desc[UR4][R2.64] ;  /* 0x0000000402027981 */ /* 0x000f62000c1e1b00 */
[----:B------:R-:W-:Y:S01]  /*01e0*/  HFMA2.MMA R14, -RZ, RZ, 1.625, 0 ;  /* 0x3e800000ff0e7435 */ /* 0x000fe200000001ff */
[----:B-1----:R-:W1:Y:S02]  /*01f0*/  LDC.64 R4, c[0x0][0x238] ;  /* 0x00008e00ff047b82 */ /* 0x002e640000000a00 */
[----:B-1----:R-:W-:-:S04]  /*0200*/  IMAD.WIDE R4, R0, 0x4, R4 ;  /* 0x0000000400047825 */ /* 0x002fc800078e0204 */
[----:B---3--:R-:W-:-:S04]  /*0210*/  FADD R6, R6, 9.9999997473787516356e-06 ;  /* 0x3727c5ac06067421 */ /* 0x008fc80000000000 */
[----:B------:R-:W1:Y:S02]  /*0220*/  MUFU.SQRT R7, R6 ;  /* 0x0000000600077308 */ /* 0x000e640000002000 */
[C---:B-1----:R-:W-:Y:S02]  /*0230*/  FSETP.GT.AND P0, PT, R7.reuse, 8.50705917302346158658e+37, PT ;  /* 0x7e8000000700780b */ /* 0x042fe40003f04000 */
[----:B------:R-:W-:-:S11]  /*0240*/  FSETP.GEU.AND P1, PT, R7, 1.175494350822287508e-38, PT ;  /* 0x008000000700780b */ /* 0x000fd60003f2e000 */
[----:B------:R-:W-:-:S04]  /*0250*/  @P0 FMUL R7, R7, 0.25 ;  /* 0x3e80000007070820 */ /* 0x000fc80000400000 */
[----:B------:R-:W-:-:S06]  /*0260*/  @!P1 FMUL R7, R7, 16777216 ;  /* 0x4b80000007079820 */ /* 0x000fcc0000400000 */
[----:B------:R-:W1:Y:S01]  /*0270*/  MUFU.RCP R7, R7 ;  /* 0x0000000700077308 */ /* 0x000e620000001000 */
[----:B------:R-:W-:Y:S01]  /*0280*/  FSEL R14, R14, 1, P0 ;  /* 0x3f8000000e0e7808 */ /* 0x000fe20000000000 */
[----:B-----5:R-:W-:-:S04]  /*0290*/  FADD R2, R2, -R12 ;  /* 0x8000000c02027221 */ /* 0x020fc80000000000 */
[----:B------:R-:W-:Y:S01]  /*02a0*/  @!P1 FMUL R14, R14, 16777216 ;  /* 0x4b8000000e0e9820 */ /* 0x000fe20000400000 */
[----:B------:R-:W-:-:S03]  /*02b0*/  FADD R3, R3, -R12 ;  /* 0x8000000c03037221 */ /* 0x000fc60000000000 */
[----:B-1----:R-:W-:-:S04]  /*02c0*/  FMUL R14, R7, R14 ;  /* 0x0000000e070e7220 */ /* 0x002fc80000400000 */
[-C--:B------:R-:W-:Y:S01]  /*02d0*/  FMUL R2, R2, R14.reuse ;  /* 0x0000000e02027220 */ /* 0x080fe20000400000 */
[----:B------:R-:W-:-:S03]  /*02e0*/  FMUL R14, R3, R14 ;  /* 0x0000000e030e7220 */ /* 0x000fc60000400000 */
[C-C-:B----4-:R-:W-:Y:S01]  /*02f0*/  FFMA R2, R8.reuse, R2, R11.reuse ;  /* 0x0000000208027223 */ /* 0x150fe2000000000b */
[----:B------:R-:W-:-:S04]  /*0300*/  FFMA R14, R8, R14, R11 ;  /* 0x0000000e080e7223 */ /* 0x000fc8000000000b */
[----:B------:R-:W-:Y:S02]  /*0310*/  FSETP.GEU.AND P0, PT, R2, RZ, PT ;  /* 0x000000ff0200720b */ /* 0x000fe40003f0e000 */
[----:B------:R-:W-:Y:S02]  /*0320*/  FSETP.GEU.AND P1, PT, R14, RZ, PT ;  /* 0x000000ff0e00720b */ /* 0x000fe40003f2e000 */
[----:B------:R-:W-:Y:S02]  /*0330*/  FSEL R2, R2, RZ, P0 ;  /* 0x000000ff02027208 */ /* 0x000fe40000000000 */
[----:B------:R-:W-:-:S05]  /*0340*/  FSEL R3, R14, RZ, P1 ;  /* 0x000000ff0e037208 */ /* 0x000fca0000800000 */
[----:B------:R-:W-:Y:S01]  /*0350*/  STG.E.64 desc[UR4][R4.64], R2 ;  /* 0x0000000204007986 */ /* 0x000fe2000c101b04 */
[----:B------:R-:W-:Y:S05]  /*0360*/  EXIT ;  /* 0x000000000000794d */ /* 0x000fea0003800000 */
.L_x_0:
[----:B------:R-:W-:-:S00]  /*0370*/  BRA `(.L_x_0) ;  /* 0xfffffffc00fc7947 */ /* 0x000fc0000383ffff */
[----:B------:R-:W-:-:S00]  /*0380*/  NOP ;  /* 0x0000000000007918 */ /* 0x000fc00000000000 */
[----:B------:R-:W-:-:S00]  /*0390*/  NOP ;  /* 0x0000000000007918 */ /* 0x000fc00000000000 */
[----:B------:R-:W-:-:S00]  /*03a0*/  NOP ;  /* 0x0000000000007918 */ /* 0x000fc00000000000 */
[----:B------:R-:W-:-:S00]  /*03b0*/  NOP ;  /* 0x0000000000007918 */ /* 0x000fc00000000000 */
[----:B------:R-:W-:-:S00]  /*03c0*/  NOP ;  /* 0x0000000000007918 */ /* 0x000fc00000000000 */
[----:B------:R-:W-:-:S00]  /*03d0*/  NOP ;  /* 0x0000000000007918 */ /* 0x000fc00000000000 */
[----:B------:R-:W-:-:S00]  /*03e0*/  NOP ;  /* 0x0000000000007918 */ /* 0x000fc00000000000 */
[----:B------:R-:W-:-:S00]  /*03f0*/  NOP ;  /* 0x0000000000007918 */ /* 0x000fc00000000000 */
.L_x_1:


//--------------------- .nv.global.init           --------------------------
	.section	.nv.global.init,"aw",@progbits
.nv.global.init:
	.type		_$_str,@object
	.size		_$_str,(_$_str_$_2 - _$_str)
_$_str:
        /*0000*/ 	.byte	0x5f, 0x5f, 0x43, 0x55, 0x44, 0x41, 0x5f, 0x46, 0x54, 0x5a, 0x00
	.type		_$_str_$_2,@object
	.size		_$_str_$_2,(.L_1 - _$_str_$_2)
_$_str_$_2:
        /*000b*/ 	.byte	0x5f, 0x5f, 0x43, 0x55, 0x44, 0x41, 0x5f, 0x50, 0x52, 0x45, 0x43, 0x5f, 0x53, 0x51, 0x52, 0x54
        /*001b*/ 	.byte	0x00
.L_1:


//--------------------- .nv.constant0.triton_poi_fused__native_batch_norm_legit_no_training_relu_2 --------------------------
	.section	.nv.constant0.triton_poi_fused__native_batch_norm_legit_no_training_relu_2,"a",@progbits
	.sectionflags	@""
	.align	4
.nv.constant0.triton_poi_fused__native_batch_norm_legit_no_training_relu_2:
	.zero		580
